	.headerflags	@"EF_CUDA_TEXMODE_UNIFIED EF_CUDA_64BIT_ADDRESS EF_CUDA_ACCELERATORS EF_CUDA_SM90 EF_CUDA_VIRTUAL_SM(EF_CUDA_SM90)"
	.elftype	@"ET_EXEC"


//--------------------- .nv.info                  --------------------------
	.section	.nv.info,"",@"SHT_CUDA_INFO"
	.align	4


	//----- nvinfo : EIATTR_REGCOUNT
	.align		4
        /*0000*/ 	.byte	0x04, 0x2f
        /*0002*/ 	.short	(.L_1 - .L_0)
	.align		4
.L_0:
        /*0004*/ 	.word	index@(triton_poi_fused_convolution_leaky_relu_leaky_relu_backward_11)
        /*0008*/ 	.word	0x0000000c


	//----- nvinfo : EIATTR_MIN_STACK_SIZE
	.align		4
.L_1:
        /*000c*/ 	.byte	0x04, 0x12
        /*000e*/ 	.short	(.L_3 - .L_2)
	.align		4
.L_2:
        /*0010*/ 	.word	index@(triton_poi_fused_convolution_leaky_relu_leaky_relu_backward_11)
        /*0014*/ 	.word	0x00000000


	//----- nvinfo : EIATTR_FRAME_SIZE
	.align		4
.L_3:
        /*0018*/ 	.byte	0x04, 0x11
        /*001a*/ 	.short	(.L_5 - .L_4)
	.align		4
.L_4:
        /*001c*/ 	.word	index@(triton_poi_fused_convolution_leaky_relu_leaky_relu_backward_11)
        /*0020*/ 	.word	0x00000000


	//----- nvinfo : EIATTR_MIN_STACK_SIZE
	.align		4
.L_5:
        /*0024*/ 	.byte	0x04, 0x12
        /*0026*/ 	.short	(.L_7 - .L_6)
	.align		4
.L_6:
        /*0028*/ 	.word	index@(triton_poi_fused_convolution_leaky_relu_leaky_relu_backward_11)
        /*002c*/ 	.word	0x00000000
.L_7:


//--------------------- .nv.info.triton_poi_fused_convolution_leaky_relu_leaky_relu_backward_11 --------------------------
	.section	.nv.info.triton_poi_fused_convolution_leaky_relu_leaky_relu_backward_11,"",@"SHT_CUDA_INFO"
	.sectionflags	@""
	.align	4


	//----- nvinfo : EIATTR_CUDA_API_VERSION
	.align		4
        /*0000*/ 	.byte	0x04, 0x37
        /*0002*/ 	.short	(.L_9 - .L_8)
.L_8:
        /*0004*/ 	.word	0x0000007c


	//----- nvinfo : EIATTR_KPARAM_INFO
	.align		4
.L_9:
        /*0008*/ 	.byte	0x04, 0x17
        /*000a*/ 	.short	(.L_11 - .L_10)
.L_10:
        /*000c*/ 	.word	0x00000000
        /*0010*/ 	.short	0x0003
        /*0012*/ 	.short	0x0018
        /*0014*/ 	.byte	0x00, 0xf0, 0x11, 0x00


	//----- nvinfo : EIATTR_KPARAM_INFO
	.align		4
.L_11:
        /*0018*/ 	.byte	0x04, 0x17
        /*001a*/ 	.short	(.L_13 - .L_12)
.L_12:
        /*001c*/ 	.word	0x00000000
        /*0020*/ 	.short	0x0002
        /*0022*/ 	.short	0x0010
        /*0024*/ 	.byte	0x00, 0xf4, 0x21, 0x00


	//----- nvinfo : EIATTR_KPARAM_INFO
	.align		4
.L_13:
        /*0028*/ 	.byte	0x04, 0x17
        /*002a*/ 	.short	(.L_15 - .L_14)
.L_14:
        /*002c*/ 	.word	0x00000000
        /*0030*/ 	.short	0x0001
        /*0032*/ 	.short	0x0008
        /*0034*/ 	.byte	0x00, 0xf4, 0x21, 0x00


	//----- nvinfo : EIATTR_KPARAM_INFO
	.align		4
.L_15:
        /*0038*/ 	.byte	0x04, 0x17
        /*003a*/ 	.short	(.L_17 - .L_16)
.L_16:
        /*003c*/ 	.word	0x00000000
        /*0040*/ 	.short	0x0000
        /*0042*/ 	.short	0x0000
        /*0044*/ 	.byte	0x00, 0xf4, 0x21, 0x00


	//----- nvinfo : EIATTR_SPARSE_MMA_MASK
	.align		4
.L_17:
        /*0048*/ 	.byte	0x03, 0x50
        /*004a*/ 	.short	0x0000


	//----- nvinfo : EIATTR_MAXREG_COUNT
	.align		4
        /*004c*/ 	.byte	0x03, 0x1b
        /*004e*/ 	.short	0x00ff


	//----- nvinfo : EIATTR_EXIT_INSTR_OFFSETS
	.align		4
        /*0050*/ 	.byte	0x04, 0x1c
        /*0052*/ 	.short	(.L_19 - .L_18)


	//   ....[0]....
.L_18:
        /*0054*/ 	.word	0x00000230


	//----- nvinfo : EIATTR_REQNTID
	.align		4
.L_19:
        /*0058*/ 	.byte	0x04, 0x10
        /*005a*/ 	.short	(.L_21 - .L_20)
.L_20:
        /*005c*/ 	.word	0x00000080
        /*0060*/ 	.word	0x00000001
        /*0064*/ 	.word	0x00000001


	//----- nvinfo : EIATTR_CBANK_PARAM_SIZE
	.align		4
.L_21:
        /*0068*/ 	.byte	0x03, 0x19
        /*006a*/ 	.short	0x001c


	//----- nvinfo : EIATTR_PARAM_CBANK
	.align		4
        /*006c*/ 	.byte	0x04, 0x0a
        /*006e*/ 	.short	(.L_23 - .L_22)
	.align		4
.L_22:
        /*0070*/ 	.word	index@(.nv.constant0.triton_poi_fused_convolution_leaky_relu_leaky_relu_backward_11)
        /*0074*/ 	.short	0x0210
        /*0076*/ 	.short	0x001c


	//----- nvinfo : EIATTR_SW_WAR
	.align		4
.L_23:
        /*0078*/ 	.byte	0x04, 0x36
        /*007a*/ 	.short	(.L_25 - .L_24)
.L_24:
        /*007c*/ 	.word	0x00000008
.L_25:


//--------------------- .nv.callgraph             --------------------------
	.section	.nv.callgraph,"",@"SHT_CUDA_CALLGRAPH"
	.align	4
	.sectionentsize	8
	.align		4
        /*0000*/ 	.word	0x00000000
	.align		4
        /*0004*/ 	.word	0xffffffff
	.align		4
        /*0008*/ 	.word	0x00000000
	.align		4
        /*000c*/ 	.word	0xfffffffe
	.align		4
        /*0010*/ 	.word	0x00000000
	.align		4
        /*0014*/ 	.word	0xfffffffd
	.align		4
        /*0018*/ 	.word	0x00000000
	.align		4
        /*001c*/ 	.word	0xfffffffc


//--------------------- .text.triton_poi_fused_convolution_leaky_relu_leaky_relu_backward_11 --------------------------
	.section	.text.triton_poi_fused_convolution_leaky_relu_leaky_relu_backward_11,"ax",@progbits
	.align	128
        .global         triton_poi_fused_convolution_leaky_relu_leaky_relu_backward_11
        .type           triton_poi_fused_convolution_leaky_relu_leaky_relu_backward_11,@function
        .size           triton_poi_fused_convolution_leaky_relu_leaky_relu_backward_11,(.L_x_1 - triton_poi_fused_convolution_leaky_relu_leaky_relu_backward_11)
        .other          triton_poi_fused_convolution_leaky_relu_leaky_relu_backward_11,@"STO_CUDA_ENTRY STV_DEFAULT"
triton_poi_fused_convolution_leaky_relu_leaky_relu_backward_11:
.text.triton_poi_fused_convolution_leaky_relu_leaky_relu_backward_11:
[----:B------:R-:W-:Y:S01]  /*0000*/  LDC R1, c[0x0][0x28] ;  /* 0x00000a00ff017b82 */ /* 0x000fe20000000800 */
[----:B------:R-:W1:Y:S07]  /*0010*/  S2R R0, SR_TID.X ;  /* 0x0000000000007919 */ /* 0x000e6e0000002100 */
[----:B------:R-:W2:Y:S01]  /*0020*/  LDC.64 R2, c[0x0][0x210] ;  /* 0x00008400ff027b82 */ /* 0x000ea20000000a00 */
[----:B------:R-:W-:Y:S01]  /*0030*/  ULDC.64 UR4, c[0x0][0x208] ;  /* 0x0000820000047ab9 */ /* 0x000fe20000000a00 */
[----:B------:R-:W-:Y:S01]  /*0040*/  ULDC.64 UR6, c[0x0][0x220] ;  /* 0x0000880000067ab9 */ /* 0x000fe20000000a00 */
[----:B------:R-:W3:Y:S05]  /*0050*/  S2R R7, SR_CTAID.X ;  /* 0x0000000000077919 */ /* 0x000eea0000002500 */
[----:B------:R-:W4:Y:S01]  /*0060*/  LDC.64 R4, c[0x0][0x218] ;  /* 0x00008600ff047b82 */ /* 0x000f220000000a00 */
[----:B-1----:R-:W-:Y:S01]  /*0070*/  IMAD.SHL.U32 R0, R0, 0x2, RZ ;  /* 0x0000000200007824 */ /* 0x002fe200078e00ff */
[----:B---3--:R-:W-:-:S04]  /*0080*/  SHF.R.S32.HI R6, RZ, 0x17, R7 ;  /* 0x00000017ff067819 */ /* 0x008fc80000011407 */
[----:B------:R-:W-:Y:S02]  /*0090*/  LOP3.LUT R0, R0, 0xfe, RZ, 0xc0, !PT ;  /* 0x000000fe00007812 */ /* 0x000fe400078ec0ff */
[----:B------:R-:W-:-:S03]  /*00a0*/  SGXT R6, R6, 0x1 ;  /* 0x000000010606781a */ /* 0x000fc60000000200 */
[----:B------:R-:W-:-:S04]  /*00b0*/  IMAD R7, R7, 0x100, R0 ;  /* 0x0000010007077824 */ /* 0x000fc800078e0200 */
[----:B--2---:R-:W-:Y:S01]  /*00c0*/  IMAD.WIDE R2, R7, 0x4, R2 ;  /* 0x0000000407027825 */ /* 0x004fe200078e0202 */
[----:B------:R-:W-:-:S04]  /*00d0*/  LEA.HI R6, R6, R7, RZ, 0x6 ;  /* 0x0000000706067211 */ /* 0x000fc800078f30ff */
[----:B------:R-:W-:Y:S01]  /*00e0*/  SHF.R.S32.HI R6, RZ, 0x6, R6 ;  /* 0x00000006ff067819 */ /* 0x000fe20000011406 */
[----:B------:R-:W2:Y:S03]  /*00f0*/  LDG.E.64 R2, desc[UR4][R2.64] ;  /* 0x0000000402027981 */ /* 0x000ea6000c1e1b00 */
[----:B------:R-:W-:-:S04]  /*0100*/  LEA.HI R0, R6, R6, RZ, 0x6 ;  /* 0x0000000606007211 */ /* 0x000fc800078f30ff */
[----:B------:R-:W-:-:S05]  /*0110*/  LOP3.LUT R9, R0, 0xffffffc0, RZ, 0xc0, !PT ;  /* 0xffffffc000097812 */ /* 0x000fca00078ec0ff */
[----:B------:R-:W-:-:S04]  /*0120*/  IMAD.IADD R9, R6, 0x1, -R9 ;  /* 0x0000000106097824 */ /* 0x000fc800078e0a09 */
[----:B----4-:R-:W-:-:S06]  /*0130*/  IMAD.WIDE R4, R9, 0x4, R4 ;  /* 0x0000000409047825 */ /* 0x010fcc00078e0204 */
[----:B------:R-:W2:Y:S02]  /*0140*/  LDG.E.EL R4, desc[UR4][R4.64] ;  /* 0x0000000404047981 */ /* 0x000ea4000c2e1900 */
[CC--:B--2---:R-:W-:Y:S02]  /*0150*/  FSETP.GT.AND P1, PT, R2.reuse, -R4.reuse, PT ;  /* 0x800000040200720b */ /* 0x0c4fe40003f24000 */
[C---:B------:R-:W-:Y:S01]  /*0160*/  FSETP.GT.AND P0, PT, R3.reuse, -R4, PT ;  /* 0x800000040300720b */ /* 0x040fe20003f04000 */
[--C-:B------:R-:W-:Y:S01]  /*0170*/  FADD R0, R2, R4.reuse ;  /* 0x0000000402007221 */ /* 0x100fe20000000000 */
[----:B------:R-:W-:-:S09]  /*0180*/  FADD R6, R3, R4 ;  /* 0x0000000403067221 */ /* 0x000fd20000000000 */
[----:B------:R-:W-:Y:S02]  /*0190*/  @!P1 FMUL R0, R0, 0.20000000298023223877 ;  /* 0x3e4ccccd00009820 */ /* 0x000fe40000400000 */
[----:B------:R-:W-:-:S03]  /*01a0*/  @!P0 FMUL R6, R6, 0.20000000298023223877 ;  /* 0x3e4ccccd06068820 */ /* 0x000fc60000400000 */
[----:B------:R-:W-:Y:S02]  /*01b0*/  FSETP.GT.AND P1, PT, R0, RZ, PT ;  /* 0x000000ff0000720b */ /* 0x000fe40003f24000 */
[----:B------:R-:W-:Y:S02]  /*01c0*/  FSETP.GT.AND P0, PT, R6, RZ, PT ;  /* 0x000000ff0600720b */ /* 0x000fe40003f04000 */
[----:B------:R-:W-:Y:S02]  /*01d0*/  SEL R0, RZ, 0x1, !P1 ;  /* 0x00000001ff007807 */ /* 0x000fe40004800000 */
[----:B------:R-:W-:Y:S02]  /*01e0*/  SEL R5, RZ, 0x100, !P0 ;  /* 0x00000100ff057807 */ /* 0x000fe40004000000 */
[----:B------:R-:W-:-:S03]  /*01f0*/  IADD3 R2, P2, R7, UR6, RZ ;  /* 0x0000000607027c10 */ /* 0x000fc6000ff5e0ff */
[----:B------:R-:W-:Y:S01]  /*0200*/  IMAD.IADD R5, R0, 0x1, R5 ;  /* 0x0000000100057824 */ /* 0x000fe200078e0205 */
[----:B------:R-:W-:-:S05]  /*0210*/  LEA.HI.X.SX32 R3, R7, UR7, 0x1, P2 ;  /* 0x0000000707037c11 */ /* 0x000fca00090f0eff */
[----:B------:R-:W-:Y:S01]  /*0220*/  STG.E.U16 desc[UR4][R2.64], R5 ;  /* 0x0000000502007986 */ /* 0x000fe2000c101504 */
[----:B------:R-:W-:Y:S05]  /*0230*/  EXIT ;  /* 0x000000000000794d */ /* 0x000fea0003800000 */
.L_x_0:
[----:B------:R-:W-:-:S00]  /*0240*/  BRA `(.L_x_0) ;  /* 0xfffffffc00fc7947 */ /* 0x000fc0000383ffff */
[----:B------:R-:W-:-:S00]  /*0250*/  NOP ;  /* 0x0000000000007918 */ /* 0x000fc00000000000 */
        /* <DEDUP_REMOVED lines=10> */
.L_x_1:


//--------------------- .nv.constant0.triton_poi_fused_convolution_leaky_relu_leaky_relu_backward_11 --------------------------
	.section	.nv.constant0.triton_poi_fused_convolution_leaky_relu_leaky_relu_backward_11,"a",@progbits
	.sectionflags	@""
	.align	4
.nv.constant0.triton_poi_fused_convolution_leaky_relu_leaky_relu_backward_11:
	.zero		556
